//
// Generated by NVIDIA NVVM Compiler
//
// Compiler Build ID: CL-36424714
// Cuda compilation tools, release 13.0, V13.0.88
// Based on NVVM 20.0.0
//

.version 9.0
.target sm_100
.address_size 64

	// .globl	_Z12computeValuePdPKdj
.extern .shared .align 16 .b8 sdata[];

.visible .entry _Z12computeValuePdPKdj(
	.param .u64 .ptr .align 1 _Z12computeValuePdPKdj_param_0,
	.param .u64 .ptr .align 1 _Z12computeValuePdPKdj_param_1,
	.param .u32 _Z12computeValuePdPKdj_param_2
)
{
	.reg .pred 	%p<7>;
	.reg .b32 	%r<27>;
	.reg .b64 	%rd<19>;
	.reg .b64 	%fd<73>;

	ld.param.u64 	%rd9, [_Z12computeValuePdPKdj_param_1];
	ld.param.u32 	%r9, [_Z12computeValuePdPKdj_param_2];
	cvta.to.global.u64 	%rd1, %rd9;
	mov.u32 	%r10, %ctaid.x;
	mov.u32 	%r11, %ntid.x;
	mov.u32 	%r12, %tid.x;
	mad.lo.s32 	%r25, %r10, %r11, %r12;
	setp.ge.u32 	%p1, %r25, %r9;
	mov.f64 	%fd72, 0d0000000000000000;
	@%p1 bra 	$L__BB0_3;
	ld.param.u32 	%r23, [_Z12computeValuePdPKdj_param_2];
	mul.wide.u32 	%rd10, %r25, 8;
	add.s64 	%rd18, %rd1, %rd10;
	mul.lo.s32 	%r13, %r23, 5;
	mul.wide.u32 	%rd11, %r13, 8;
	add.s64 	%rd17, %rd18, %rd11;
	mov.f64 	%fd72, 0d0000000000000000;
	ld.param.u32 	%r24, [_Z12computeValuePdPKdj_param_2];
	mov.u32 	%r14, %nctaid.x;
	mul.lo.s32 	%r16, %r14, %r11;
	mul.lo.s32 	%r17, %r16, 5;
	mul.wide.u32 	%rd12, %r17, 8;
$L__BB0_2:
	ld.global.f64 	%fd6, [%rd18];
	ld.global.f64 	%fd7, [%rd18+8];
	sub.f64 	%fd8, %fd6, %fd7;
	ld.global.f64 	%fd9, [%rd17];
	ld.global.f64 	%fd10, [%rd17+8];
	sub.f64 	%fd11, %fd9, %fd10;
	ld.global.f64 	%fd12, [%rd18+16];
	sub.f64 	%fd13, %fd6, %fd12;
	ld.global.f64 	%fd14, [%rd17+16];
	sub.f64 	%fd15, %fd9, %fd14;
	ld.global.f64 	%fd16, [%rd18+24];
	sub.f64 	%fd17, %fd6, %fd16;
	ld.global.f64 	%fd18, [%rd17+24];
	sub.f64 	%fd19, %fd9, %fd18;
	ld.global.f64 	%fd20, [%rd18+32];
	sub.f64 	%fd21, %fd6, %fd20;
	ld.global.f64 	%fd22, [%rd17+32];
	sub.f64 	%fd23, %fd9, %fd22;
	sub.f64 	%fd24, %fd7, %fd12;
	sub.f64 	%fd25, %fd10, %fd14;
	sub.f64 	%fd26, %fd7, %fd16;
	sub.f64 	%fd27, %fd10, %fd18;
	sub.f64 	%fd28, %fd7, %fd20;
	sub.f64 	%fd29, %fd10, %fd22;
	sub.f64 	%fd30, %fd12, %fd16;
	sub.f64 	%fd31, %fd14, %fd18;
	sub.f64 	%fd32, %fd12, %fd20;
	sub.f64 	%fd33, %fd14, %fd22;
	sub.f64 	%fd34, %fd16, %fd20;
	sub.f64 	%fd35, %fd18, %fd22;
	mul.f64 	%fd36, %fd11, %fd11;
	fma.rn.f64 	%fd37, %fd8, %fd8, %fd36;
	max.f64 	%fd38, %fd37, 0d0000000000000000;
	mul.f64 	%fd39, %fd15, %fd15;
	fma.rn.f64 	%fd40, %fd13, %fd13, %fd39;
	max.f64 	%fd41, %fd38, %fd40;
	mul.f64 	%fd42, %fd19, %fd19;
	fma.rn.f64 	%fd43, %fd17, %fd17, %fd42;
	max.f64 	%fd44, %fd41, %fd43;
	mul.f64 	%fd45, %fd23, %fd23;
	fma.rn.f64 	%fd46, %fd21, %fd21, %fd45;
	max.f64 	%fd47, %fd44, %fd46;
	mul.f64 	%fd48, %fd25, %fd25;
	fma.rn.f64 	%fd49, %fd24, %fd24, %fd48;
	max.f64 	%fd50, %fd47, %fd49;
	mul.f64 	%fd51, %fd27, %fd27;
	fma.rn.f64 	%fd52, %fd26, %fd26, %fd51;
	max.f64 	%fd53, %fd50, %fd52;
	mul.f64 	%fd54, %fd29, %fd29;
	fma.rn.f64 	%fd55, %fd28, %fd28, %fd54;
	max.f64 	%fd56, %fd53, %fd55;
	mul.f64 	%fd57, %fd31, %fd31;
	fma.rn.f64 	%fd58, %fd30, %fd30, %fd57;
	max.f64 	%fd59, %fd56, %fd58;
	mul.f64 	%fd60, %fd33, %fd33;
	fma.rn.f64 	%fd61, %fd32, %fd32, %fd60;
	max.f64 	%fd62, %fd59, %fd61;
	mul.f64 	%fd63, %fd35, %fd35;
	fma.rn.f64 	%fd64, %fd34, %fd34, %fd63;
	max.f64 	%fd65, %fd62, %fd64;
	sqrt.rn.f64 	%fd66, %fd65;
	add.f64 	%fd72, %fd72, %fd66;
	add.s32 	%r25, %r25, %r16;
	add.s64 	%rd18, %rd18, %rd12;
	add.s64 	%rd17, %rd17, %rd12;
	setp.lt.u32 	%p2, %r25, %r24;
	@%p2 bra 	$L__BB0_2;
$L__BB0_3:
	mov.u32 	%r4, %tid.x;
	shl.b32 	%r18, %r4, 3;
	mov.u32 	%r19, sdata;
	add.s32 	%r5, %r19, %r18;
	st.shared.f64 	[%r5], %fd72;
	barrier.sync 	0;
	mov.u32 	%r26, %ntid.x;
	setp.lt.u32 	%p3, %r26, 2;
	@%p3 bra 	$L__BB0_7;
$L__BB0_4:
	shr.u32 	%r8, %r26, 1;
	setp.ge.u32 	%p4, %r4, %r8;
	@%p4 bra 	$L__BB0_6;
	shl.b32 	%r20, %r8, 3;
	add.s32 	%r21, %r5, %r20;
	ld.shared.f64 	%fd67, [%r21];
	ld.shared.f64 	%fd68, [%r5];
	add.f64 	%fd69, %fd67, %fd68;
	st.shared.f64 	[%r5], %fd69;
$L__BB0_6:
	barrier.sync 	0;
	setp.gt.u32 	%p5, %r26, 3;
	mov.u32 	%r26, %r8;
	@%p5 bra 	$L__BB0_4;
$L__BB0_7:
	setp.ne.s32 	%p6, %r4, 0;
	@%p6 bra 	$L__BB0_9;
	ld.param.u64 	%rd16, [_Z12computeValuePdPKdj_param_0];
	ld.shared.f64 	%fd70, [sdata];
	mov.u32 	%r22, %ctaid.x;
	cvta.to.global.u64 	%rd13, %rd16;
	mul.wide.u32 	%rd14, %r22, 8;
	add.s64 	%rd15, %rd13, %rd14;
	st.global.f64 	[%rd15], %fd70;
$L__BB0_9:
	ret;

}


// ===== COMPILED SASS (sm_100) =====

	.target	sm_100

	.elftype	@"ET_EXEC"


//--------------------- .note.nv.tkinfo           --------------------------
	.section	.note.nv.tkinfo,"",@"SHT_NOTE"
	.sectionflags	@"SHF_NOTE_NV_TKINFO"
	.tkinfo
        /*0018*/ 	.word	0x00000002
        /*0030*/ 	.string	""
        /*0030*/ 	.string	"ptxas"
        /*0030*/ 	.string	"Cuda compilation tools, release 13.0, V13.0.88"
        /*0030*/ 	.string	"Build cuda_13.0.r13.0/compiler.36424714_0"
        /*0030*/ 	.string	"-arch sm_100 -m 64 "



//--------------------- .note.nv.cuinfo           --------------------------
	.section	.note.nv.cuinfo,"",@"SHT_NOTE"
	.sectionflags	@"SHF_NOTE_NV_CUINFO"
        /*0018*/ 	.short	0x0002
        /*001a*/ 	.short	0x0064
        /*001c*/ 	.short	0x0082
	.zero		2


//--------------------- .nv.info                  --------------------------
	.section	.nv.info,"",@"SHT_CUDA_INFO"
	.align	4


	//----- nvinfo : EIATTR_REGCOUNT
	.align		4
        /*0000*/ 	.byte	0x04, 0x2f
        /*0002*/ 	.short	(.L_1 - .L_0)
	.align		4
.L_0:
        /*0004*/ 	.word	index@(_Z12computeValuePdPKdj)
        /*0008*/ 	.word	0x00000028


	//----- nvinfo : EIATTR_FRAME_SIZE
	.align		4
.L_1:
        /*000c*/ 	.byte	0x04, 0x11
        /*000e*/ 	.short	(.L_3 - .L_2)
	.align		4
.L_2:
        /*0010*/ 	.word	index@($__internal_0_$__cuda_sm20_dsqrt_rn_f64_mediumpath_v1)
        /*0014*/ 	.word	0x00000000


	//----- nvinfo : EIATTR_FRAME_SIZE
	.align		4
.L_3:
        /*0018*/ 	.byte	0x04, 0x11
        /*001a*/ 	.short	(.L_5 - .L_4)
	.align		4
.L_4:
        /*001c*/ 	.word	index@(_Z12computeValuePdPKdj)
        /*0020*/ 	.word	0x00000000


	//----- nvinfo : EIATTR_MIN_STACK_SIZE
	.align		4
.L_5:
        /*0024*/ 	.byte	0x04, 0x12
        /*0026*/ 	.short	(.L_7 - .L_6)
	.align		4
.L_6:
        /*0028*/ 	.word	index@(_Z12computeValuePdPKdj)
        /*002c*/ 	.word	0x00000000
.L_7:


//--------------------- .nv.compat                --------------------------
	.section	.nv.compat,"",@"SHT_CUDA_COMPAT_INFO"
	.align	4
        /*0000*/ 	.byte	0x02, 0x09, 0x00, 0x00, 0x02, 0x02, 0x01, 0x00, 0x02, 0x05, 0x05, 0x00, 0x03, 0x07, 0x01, 0x01
        /*0010*/ 	.byte	0x02, 0x03, 0x00, 0x00, 0x02, 0x06, 0x01, 0x00, 0x04, 0x0b, 0x08, 0x00, 0x01, 0x00, 0x00, 0x00
        /*0020*/ 	.byte	0x00, 0x00, 0x00, 0x00


//--------------------- .nv.info._Z12computeValuePdPKdj --------------------------
	.section	.nv.info._Z12computeValuePdPKdj,"",@"SHT_CUDA_INFO"
	.sectionflags	@""
	.align	4


	//----- nvinfo : EIATTR_CUDA_API_VERSION
	.align		4
        /*0000*/ 	.byte	0x04, 0x37
        /*0002*/ 	.short	(.L_9 - .L_8)
.L_8:
        /*0004*/ 	.word	0x00000082


	//----- nvinfo : EIATTR_KPARAM_INFO
	.align		4
.L_9:
        /*0008*/ 	.byte	0x04, 0x17
        /*000a*/ 	.short	(.L_11 - .L_10)
.L_10:
        /*000c*/ 	.word	0x00000000
        /*0010*/ 	.short	0x0002
        /*0012*/ 	.short	0x0010
        /*0014*/ 	.byte	0x00, 0xf0, 0x11, 0x00


	//----- nvinfo : EIATTR_KPARAM_INFO
	.align		4
.L_11:
        /*0018*/ 	.byte	0x04, 0x17
        /*001a*/ 	.short	(.L_13 - .L_12)
.L_12:
        /*001c*/ 	.word	0x00000000
        /*0020*/ 	.short	0x0001
        /*0022*/ 	.short	0x0008
        /*0024*/ 	.byte	0x00, 0xf5, 0x21, 0x00


	//----- nvinfo : EIATTR_KPARAM_INFO
	.align		4
.L_13:
        /*0028*/ 	.byte	0x04, 0x17
        /*002a*/ 	.short	(.L_15 - .L_14)
.L_14:
        /*002c*/ 	.word	0x00000000
        /*0030*/ 	.short	0x0000
        /*0032*/ 	.short	0x0000
        /*0034*/ 	.byte	0x00, 0xf5, 0x21, 0x00


	//----- nvinfo : EIATTR_SPARSE_MMA_MASK
	.align		4
.L_15:
        /*0038*/ 	.byte	0x03, 0x50
        /*003a*/ 	.short	0x0000


	//----- nvinfo : EIATTR_MAXREG_COUNT
	.align		4
        /*003c*/ 	.byte	0x03, 0x1b
        /*003e*/ 	.short	0x00ff


	//----- nvinfo : EIATTR_NUM_BARRIERS
	.align		4
        /*0040*/ 	.byte	0x02, 0x4c
        /*0042*/ 	.byte	0x01
	.zero		1


	//----- nvinfo : EIATTR_MERCURY_ISA_VERSION
	.align		4
        /*0044*/ 	.byte	0x03, 0x5f
        /*0046*/ 	.short	0x0101


	//----- nvinfo : EIATTR_COOP_GROUP_MASK_REGIDS
	.align		4
        /*0048*/ 	.byte	0x04, 0x29
        /*004a*/ 	.short	(.L_17 - .L_16)


	//   ....[0]....
.L_16:
        /*004c*/ 	.word	0xffffffff


	//   ....[1]....
        /*0050*/ 	.word	0xffffffff


	//----- nvinfo : EIATTR_COOP_GROUP_INSTR_OFFSETS
	.align		4
.L_17:
        /*0054*/ 	.byte	0x04, 0x28
        /*0056*/ 	.short	(.L_19 - .L_18)


	//   ....[0]....
.L_18:
        /*0058*/ 	.word	0x00000b10


	//   ....[1]....
        /*005c*/ 	.word	0x00000bb0


	//----- nvinfo : EIATTR_VRC_CTA_INIT_COUNT
	.align		4
.L_19:
        /*0060*/ 	.byte	0x02, 0x4a
	.zero		1
	.zero		1


	//----- nvinfo : EIATTR_EXIT_INSTR_OFFSETS
	.align		4
        /*0064*/ 	.byte	0x04, 0x1c
        /*0066*/ 	.short	(.L_21 - .L_20)


	//   ....[0]....
.L_20:
        /*0068*/ 	.word	0x00000bf0


	//   ....[1]....
        /*006c*/ 	.word	0x00000c80


	//----- nvinfo : EIATTR_CRS_STACK_SIZE
	.align		4
.L_21:
        /*0070*/ 	.byte	0x04, 0x1e
        /*0072*/ 	.short	(.L_23 - .L_22)
.L_22:
        /*0074*/ 	.word	0x00000000


	//----- nvinfo : EIATTR_CBANK_PARAM_SIZE
	.align		4
.L_23:
        /*0078*/ 	.byte	0x03, 0x19
        /*007a*/ 	.short	0x0014


	//----- nvinfo : EIATTR_PARAM_CBANK
	.align		4
        /*007c*/ 	.byte	0x04, 0x0a
        /*007e*/ 	.short	(.L_25 - .L_24)
	.align		4
.L_24:
        /*0080*/ 	.word	index@(.nv.constant0._Z12computeValuePdPKdj)
        /*0084*/ 	.short	0x0380
        /*0086*/ 	.short	0x0014


	//----- nvinfo : EIATTR_SW_WAR
	.align		4
.L_25:
        /*0088*/ 	.byte	0x04, 0x36
        /*008a*/ 	.short	(.L_27 - .L_26)
.L_26:
        /*008c*/ 	.word	0x00000008
.L_27:


//--------------------- .nv.callgraph             --------------------------
	.section	.nv.callgraph,"",@"SHT_CUDA_CALLGRAPH"
	.align	4
	.sectionentsize	8
	.align		4
        /*0000*/ 	.word	0x00000000
	.align		4
        /*0004*/ 	.word	0xffffffff
	.align		4
        /*0008*/ 	.word	0x00000000
	.align		4
        /*000c*/ 	.word	0xfffffffe
	.align		4
        /*0010*/ 	.word	0x00000000
	.align		4
        /*0014*/ 	.word	0xfffffffd
	.align		4
        /*0018*/ 	.word	0x00000000
	.align		4
        /*001c*/ 	.word	0xfffffffc


//--------------------- .text._Z12computeValuePdPKdj --------------------------
	.section	.text._Z12computeValuePdPKdj,"ax",@progbits
	.align	128
        .global         _Z12computeValuePdPKdj
        .type           _Z12computeValuePdPKdj,@function
        .size           _Z12computeValuePdPKdj,(.L_x_12 - _Z12computeValuePdPKdj)
        .other          _Z12computeValuePdPKdj,@"STO_CUDA_ENTRY STV_DEFAULT"
_Z12computeValuePdPKdj:
.text._Z12computeValuePdPKdj:
[----:B------:R-:W-:Y:S01]  /*0000*/  LDC R1, c[0x0][0x37c] ;  /* 0x0000df00ff017b82 */ /* 0x000fe20000000800 */
[----:B------:R-:W0:Y:S07]  /*0010*/  S2R R0, SR_TID.X ;  /* 0x0000000000007919 */ /* 0x000e2e0000002100 */
[----:B------:R-:W0:Y:S01]  /*0020*/  S2UR UR4, SR_CTAID.X ;  /* 0x00000000000479c3 */ /* 0x000e220000002500 */
[----:B------:R-:W1:Y:S01]  /*0030*/  LDCU.64 UR6, c[0x0][0x358] ;  /* 0x00006b00ff0677ac */ /* 0x000e620008000a00 */
[----:B------:R-:W-:Y:S01]  /*0040*/  BSSY.RECONVERGENT B0, `(.L_x_0) ;  /* 0x00000a3000007945 */ /* 0x000fe20003800200 */
[----:B------:R-:W-:Y:S01]  /*0050*/  CS2R R6, SRZ ;  /* 0x0000000000067805 */ /* 0x000fe2000001ff00 */
[----:B------:R-:W2:Y:S04]  /*0060*/  LDCU UR5, c[0x0][0x390] ;  /* 0x00007200ff0577ac */ /* 0x000ea80008000800 */
[----:B------:R-:W0:Y:S08]  /*0070*/  LDC R3, c[0x0][0x360] ;  /* 0x0000d800ff037b82 */ /* 0x000e300000000800 */
[----:B------:R-:W3:Y:S01]  /*0080*/  LDC R9, c[0x0][0x390] ;  /* 0x0000e400ff097b82 */ /* 0x000ee20000000800 */
[----:B0-----:R-:W-:-:S05]  /*0090*/  IMAD R0, R3, UR4, R0 ;  /* 0x0000000403007c24 */ /* 0x001fca000f8e0200 */
[----:B---3--:R-:W-:-:S13]  /*00a0*/  ISETP.GE.U32.AND P0, PT, R0, R9, PT ;  /* 0x000000090000720c */ /* 0x008fda0003f06070 */
[----:B-12---:R-:W-:Y:S05]  /*00b0*/  @P0 BRA `(.L_x_1) ;  /* 0x00000008006c0947 */ /* 0x006fea0003800000 */
[----:B------:R-:W0:Y:S01]  /*00c0*/  LDC.64 R4, c[0x0][0x388] ;  /* 0x0000e200ff047b82 */ /* 0x000e220000000a00 */
[----:B------:R-:W1:Y:S01]  /*00d0*/  LDCU UR4, c[0x0][0x370] ;  /* 0x00006e00ff0477ac */ /* 0x000e620008000800 */
[----:B------:R-:W-:Y:S01]  /*00e0*/  IMAD R9, R9, 0x5, RZ ;  /* 0x0000000509097824 */ /* 0x000fe200078e02ff */
[----:B------:R-:W-:Y:S01]  /*00f0*/  CS2R R6, SRZ ;  /* 0x0000000000067805 */ /* 0x000fe2000001ff00 */
[----:B-1----:R-:W-:-:S04]  /*0100*/  IMAD R3, R3, UR4, RZ ;  /* 0x0000000403037c24 */ /* 0x002fc8000f8e02ff */
[----:B------:R-:W-:Y:S02]  /*0110*/  IMAD R37, R3, 0x5, RZ ;  /* 0x0000000503257824 */ /* 0x000fe400078e02ff */
[----:B0-----:R-:W-:-:S04]  /*0120*/  IMAD.WIDE.U32 R4, R0, 0x8, R4 ;  /* 0x0000000800047825 */ /* 0x001fc800078e0004 */
[----:B------:R-:W-:-:S07]  /*0130*/  IMAD.WIDE.U32 R8, R9, 0x8, R4 ;  /* 0x0000000809087825 */ /* 0x000fce00078e0004 */
.L_x_4:
[----:B------:R-:W2:Y:S04]  /*0140*/  LDG.E.64 R10, desc[UR6][R8.64] ;  /* 0x00000006080a7981 */ /* 0x000ea8000c1e1b00 */
[----:B------:R-:W2:Y:S04]  /*0150*/  LDG.E.64 R12, desc[UR6][R8.64+0x8] ;  /* 0x00000806080c7981 */ /* 0x000ea8000c1e1b00 */
[----:B------:R-:W3:Y:S04]  /*0160*/  LDG.E.64 R14, desc[UR6][R4.64] ;  /* 0x00000006040e7981 */ /* 0x000ee8000c1e1b00 */
[----:B------:R-:W3:Y:S04]  /*0170*/  LDG.E.64 R16, desc[UR6][R4.64+0x8] ;  /* 0x0000080604107981 */ /* 0x000ee8000c1e1b00 */
[----:B------:R-:W4:Y:S04]  /*0180*/  LDG.E.64 R18, desc[UR6][R8.64+0x10] ;  /* 0x0000100608127981 */ /* 0x000f28000c1e1b00 */
[----:B------:R-:W5:Y:S04]  /*0190*/  LDG.E.64 R20, desc[UR6][R4.64+0x10] ;  /* 0x0000100604147981 */ /* 0x000f68000c1e1b00 */
[----:B------:R-:W5:Y:S01]  /*01a0*/  LDG.E.64 R22, desc[UR6][R8.64+0x18] ;  /* 0x0000180608167981 */ /* 0x000f62000c1e1b00 */
[----:B--2---:R-:W-:-:S08]  /*01b0*/  DADD R24, R10, -R12 ;  /* 0x000000000a187229 */ /* 0x004fd0000000080c */
[----:B------:R-:W-:Y:S02]  /*01c0*/  DMUL R28, R24, R24 ;  /* 0x00000018181c7228 */ /* 0x000fe40000000000 */
[----:B------:R-:W2:Y:S01]  /*01d0*/  LDG.E.64 R24, desc[UR6][R4.64+0x18] ;  /* 0x0000180604187981 */ /* 0x000ea2000c1e1b00 */
[----:B---3--:R-:W-:Y:S02]  /*01e0*/  DADD R32, R14, -R16 ;  /* 0x000000000e207229 */ /* 0x008fe40000000810 */
[----:B----4-:R-:W-:Y:S02]  /*01f0*/  DADD R26, R10, -R18 ;  /* 0x000000000a1a7229 */ /* 0x010fe40000000812 */
[----:B-----5:R-:W-:-:S04]  /*0200*/  DADD R30, R14, -R20 ;  /* 0x000000000e1e7229 */ /* 0x020fc80000000814 */
[----:B------:R-:W-:Y:S02]  /*0210*/  DFMA R32, R32, R32, R28 ;  /* 0x000000202020722b */ /* 0x000fe4000000001c */
[----:B------:R-:W-:Y:S02]  /*0220*/  DMUL R28, R26, R26 ;  /* 0x0000001a1a1c7228 */ /* 0x000fe40000000000 */
[----:B------:R-:W3:Y:S06]  /*0230*/  LDG.E.64 R26, desc[UR6][R8.64+0x20] ;  /* 0x00002006081a7981 */ /* 0x000eec000c1e1b00 */
[----:B------:R-:W-:-:S02]  /*0240*/  DFMA R30, R30, R30, R28 ;  /* 0x0000001e1e1e722b */ /* 0x000fc4000000001c */
[----:B------:R-:W4:Y:S01]  /*0250*/  LDG.E.64 R28, desc[UR6][R4.64+0x20] ;  /* 0x00002006041c7981 */ /* 0x000f22000c1e1b00 */
[----:B------:R-:W-:Y:S01]  /*0260*/  DSETP.MAX.AND P0, P1, RZ, R32, PT ;  /* 0x00000020ff00722a */ /* 0x000fe2000390f000 */
[----:B------:R-:W-:Y:S02]  /*0270*/  IMAD.MOV.U32 R2, RZ, RZ, R32 ;  /* 0x000000ffff027224 */ /* 0x000fe400078e0020 */
[----:B------:R-:W-:-:S05]  /*0280*/  IMAD.MOV.U32 R32, RZ, RZ, RZ ;  /* 0x000000ffff207224 */ /* 0x000fca00078e00ff */
[----:B------:R-:W-:-:S06]  /*0290*/  FSEL R35, R32, R33, P0 ;  /* 0x0000002120237208 */ /* 0x000fcc0000000000 */
[----:B------:R-:W-:Y:S01]  /*02a0*/  @P1 LOP3.LUT R35, R33, 0x80000, RZ, 0xfc, !PT ;  /* 0x0008000021231812 */ /* 0x000fe200078efcff */
[----:B------:R-:W-:-:S05]  /*02b0*/  IMAD.MOV.U32 R33, RZ, RZ, RZ ;  /* 0x000000ffff217224 */ /* 0x000fca00078e00ff */
[----:B------:R-:W-:Y:S01]  /*02c0*/  SEL R32, R33, R2, P0 ;  /* 0x0000000221207207 */ /* 0x000fe20000000000 */
[----:B------:R-:W-:-:S04]  /*02d0*/  IMAD.MOV.U32 R33, RZ, RZ, R35 ;  /* 0x000000ffff217224 */ /* 0x000fc800078e0023 */
[----:B------:R-:W-:Y:S01]  /*02e0*/  IMAD.MOV.U32 R34, RZ, RZ, R32 ;  /* 0x000000ffff227224 */ /* 0x000fe200078e0020 */
[----:B------:R-:W-:Y:S01]  /*02f0*/  MOV R2, R33 ;  /* 0x0000002100027202 */ /* 0x000fe20000000f00 */
[----:B------:R-:W-:Y:S01]  /*0300*/  DSETP.MAX.AND P0, P1, R32, R30, PT ;  /* 0x0000001e2000722a */ /* 0x000fe2000390f000 */
[----:B------:R-:W-:-:S05]  /*0310*/  IMAD.MOV.U32 R33, RZ, RZ, R30 ;  /* 0x000000ffff217224 */ /* 0x000fca00078e001e */
[----:B------:R-:W-:Y:S01]  /*0320*/  SEL R30, R34, R33, P0 ;  /* 0x00000021221e7207 */ /* 0x000fe20000000000 */
[----:B------:R-:W-:-:S08]  /*0330*/  DADD R32, R10, -R22 ;  /* 0x000000000a207229 */ /* 0x000fd00000000816 */
[----:B------:R-:W-:Y:S02]  /*0340*/  DMUL R32, R32, R32 ;  /* 0x0000002020207228 */ /* 0x000fe40000000000 */
[----:B--2---:R-:W-:-:S08]  /*0350*/  DADD R34, R14, -R24 ;  /* 0x000000000e227229 */ /* 0x004fd00000000818 */
[----:B------:R-:W-:Y:S01]  /*0360*/  DFMA R32, R34, R34, R32 ;  /* 0x000000222220722b */ /* 0x000fe20000000020 */
[----:B------:R-:W-:Y:S02]  /*0370*/  FSEL R35, R2, R31, P0 ;  /* 0x0000001f02237208 */ /* 0x000fe40000000000 */
[----:B------:R-:W-:Y:S01]  /*0380*/  @P1 LOP3.LUT R35, R31, 0x80000, RZ, 0xfc, !PT ;  /* 0x000800001f231812 */ /* 0x000fe200078efcff */
[----:B---3--:R-:W-:-:S04]  /*0390*/  DADD R10, R10, -R26 ;  /* 0x000000000a0a7229 */ /* 0x008fc8000000081a */
[----:B------:R-:W-:Y:S01]  /*03a0*/  IMAD.MOV.U32 R31, RZ, RZ, R35 ;  /* 0x000000ffff1f7224 */ /* 0x000fe200078e0023 */
[----:B----4-:R-:W-:-:S03]  /*03b0*/  DADD R14, R14, -R28 ;  /* 0x000000000e0e7229 */ /* 0x010fc6000000081c */
[----:B------:R-:W-:Y:S02]  /*03c0*/  DMUL R10, R10, R10 ;  /* 0x0000000a0a0a7228 */ /* 0x000fe40000000000 */
[----:B------:R-:W-:Y:S01]  /*03d0*/  DSETP.MAX.AND P0, P1, R30, R32, PT ;  /* 0x000000201e00722a */ /* 0x000fe2000390f000 */
[----:B------:R-:W-:-:S05]  /*03e0*/  IMAD.MOV.U32 R2, RZ, RZ, R33 ;  /* 0x000000ffff027224 */ /* 0x000fca00078e0021 */
[----:B------:R-:W-:Y:S01]  /*03f0*/  DFMA R10, R14, R14, R10 ;  /* 0x0000000e0e0a722b */ /* 0x000fe2000000000a */
[----:B------:R-:W-:Y:S01]  /*0400*/  IMAD.MOV.U32 R14, RZ, RZ, R30 ;  /* 0x000000ffff0e7224 */ /* 0x000fe200078e001e */
[----:B------:R-:W-:-:S04]  /*0410*/  FSEL R15, R31, R2, P0 ;  /* 0x000000021f0f7208 */ /* 0x000fc80000000000 */
[----:B------:R-:W-:Y:S02]  /*0420*/  SEL R14, R14, R32, P0 ;  /* 0x000000200e0e7207 */ /* 0x000fe40000000000 */
[----:B------:R-:W-:Y:S01]  /*0430*/  @P1 LOP3.LUT R15, R2, 0x80000, RZ, 0xfc, !PT ;  /* 0x00080000020f1812 */ /* 0x000fe200078efcff */
[----:B------:R-:W-:Y:S01]  /*0440*/  DADD R30, R12, -R18 ;  /* 0x000000000c1e7229 */ /* 0x000fe20000000812 */
[----:B------:R-:W-:Y:S01]  /*0450*/  MOV R33, R10 ;  /* 0x0000000a00217202 */ /* 0x000fe20000000f00 */
[----:B------:R-:W-:-:S03]  /*0460*/  IMAD.MOV.U32 R2, RZ, RZ, R14 ;  /* 0x000000ffff027224 */ /* 0x000fc600078e000e */
[----:B------:R-:W-:-:S03]  /*0470*/  DSETP.MAX.AND P0, P1, R14, R10, PT ;  /* 0x0000000a0e00722a */ /* 0x000fc6000390f000 */
[----:B------:R-:W-:-:S03]  /*0480*/  DMUL R30, R30, R30 ;  /* 0x0000001e1e1e7228 */ /* 0x000fc60000000000 */
[----:B------:R-:W-:Y:S01]  /*0490*/  SEL R10, R2, R33, P0 ;  /* 0x00000021020a7207 */ /* 0x000fe20000000000 */
[----:B------:R-:W-:Y:S01]  /*04a0*/  DADD R32, R16, -R20 ;  /* 0x0000000010207229 */ /* 0x000fe20000000814 */
[----:B------:R-:W-:-:S05]  /*04b0*/  IMAD.MOV.U32 R14, RZ, RZ, R11 ;  /* 0x000000ffff0e7224 */ /* 0x000fca00078e000b */
[----:B------:R-:W-:Y:S02]  /*04c0*/  FSEL R11, R15, R14, P0 ;  /* 0x0000000e0f0b7208 */ /* 0x000fe40000000000 */
[----:B------:R-:W-:Y:S01]  /*04d0*/  DFMA R30, R32, R32, R30 ;  /* 0x00000020201e722b */ /* 0x000fe2000000001e */
[----:B------:R-:W-:Y:S01]  /*04e0*/  @P1 LOP3.LUT R11, R14, 0x80000, RZ, 0xfc, !PT ;  /* 0x000800000e0b1812 */ /* 0x000fe200078efcff */
[----:B------:R-:W-:Y:S02]  /*04f0*/  DADD R14, R12, -R22 ;  /* 0x000000000c0e7229 */ /* 0x000fe40000000816 */
[----:B------:R-:W-:-:S04]  /*0500*/  DADD R32, R16, -R24 ;  /* 0x0000000010207229 */ /* 0x000fc80000000818 */
[----:B------:R-:W-:Y:S02]  /*0510*/  DSETP.MAX.AND P0, P1, R10, R30, PT ;  /* 0x0000001e0a00722a */ /* 0x000fe4000390f000 */
[----:B------:R-:W-:Y:S01]  /*0520*/  DMUL R14, R14, R14 ;  /* 0x0000000e0e0e7228 */ /* 0x000fe20000000000 */
[----:B------:R-:W-:Y:S02]  /*0530*/  IMAD.MOV.U32 R2, RZ, RZ, R30 ;  /* 0x000000ffff027224 */ /* 0x000fe400078e001e */
[----:B------:R-:W-:-:S05]  /*0540*/  IMAD.MOV.U32 R30, RZ, RZ, R11 ;  /* 0x000000ffff1e7224 */ /* 0x000fca00078e000b */
[----:B------:R-:W-:Y:S01]  /*0550*/  DFMA R14, R32, R32, R14 ;  /* 0x00000020200e722b */ /* 0x000fe2000000000e */
[----:B------:R-:W-:-:S03]  /*0560*/  FSEL R33, R30, R31, P0 ;  /* 0x0000001f1e217208 */ /* 0x000fc60000000000 */
[----:B------:R-:W-:Y:S02]  /*0570*/  @P1 LOP3.LUT R33, R31, 0x80000, RZ, 0xfc, !PT ;  /* 0x000800001f211812 */ /* 0x000fe400078efcff */
[----:B------:R-:W-:Y:S01]  /*0580*/  SEL R10, R10, R2, P0 ;  /* 0x000000020a0a7207 */ /* 0x000fe20000000000 */
[----:B------:R-:W-:Y:S02]  /*0590*/  DADD R12, R12, -R26 ;  /* 0x000000000c0c7229 */ /* 0x000fe4000000081a */
[----:B------:R-:W-:Y:S01]  /*05a0*/  IMAD.MOV.U32 R11, RZ, RZ, R33 ;  /* 0x000000ffff0b7224 */ /* 0x000fe200078e0021 */
[----:B------:R-:W-:-:S05]  /*05b0*/  DADD R30, R16, -R28 ;  /* 0x00000000101e7229 */ /* 0x000fca000000081c */
[----:B------:R-:W-:Y:S02]  /*05c0*/  DSETP.MAX.AND P0, P1, R10, R14, PT ;  /* 0x0000000e0a00722a */ /* 0x000fe4000390f000 */
[----:B------:R-:W-:Y:S01]  /*05d0*/  DMUL R12, R12, R12 ;  /* 0x0000000c0c0c7228 */ /* 0x000fe20000000000 */
[----:B------:R-:W-:Y:S01]  /*05e0*/  IMAD.MOV.U32 R2, RZ, RZ, R11 ;  /* 0x000000ffff027224 */ /* 0x000fe200078e000b */
[----:B------:R-:W-:Y:S01]  /*05f0*/  MOV R33, R15 ;  /* 0x0000000f00217202 */ /* 0x000fe20000000f00 */
[----:B------:R-:W-:-:S05]  /*0600*/  DADD R16, R18, -R22 ;  /* 0x0000000012107229 */ /* 0x000fca0000000816 */
[----:B------:R-:W-:Y:S01]  /*0610*/  DFMA R12, R30, R30, R12 ;  /* 0x0000001e1e0c722b */ /* 0x000fe2000000000c */
[----:B------:R-:W-:-:S03]  /*0620*/  FSEL R31, R2, R33, P0 ;  /* 0x00000021021f7208 */ /* 0x000fc60000000000 */
[----:B------:R-:W-:Y:S02]  /*0630*/  @P1 LOP3.LUT R31, R33, 0x80000, RZ, 0xfc, !PT ;  /* 0x00080000211f1812 */ /* 0x000fe400078efcff */
[----:B------:R-:W-:-:S03]  /*0640*/  SEL R10, R10, R14, P0 ;  /* 0x0000000e0a0a7207 */ /* 0x000fc60000000000 */
[----:B------:R-:W-:Y:S01]  /*0650*/  IMAD.MOV.U32 R11, RZ, RZ, R31 ;  /* 0x000000ffff0b7224 */ /* 0x000fe200078e001f */
[----:B------:R-:W-:Y:S02]  /*0660*/  DADD R14, R20, -R24 ;  /* 0x00000000140e7229 */ /* 0x000fe40000000818 */
[----:B------:R-:W-:-:S03]  /*0670*/  DMUL R16, R16, R16 ;  /* 0x0000001010107228 */ /* 0x000fc60000000000 */
[----:B------:R-:W-:Y:S01]  /*0680*/  DSETP.MAX.AND P0, P1, R10, R12, PT ;  /* 0x0000000c0a00722a */ /* 0x000fe2000390f000 */
[----:B------:R-:W-:-:S04]  /*0690*/  IMAD.MOV.U32 R2, RZ, RZ, R11 ;  /* 0x000000ffff027224 */ /* 0x000fc800078e000b */
[----:B------:R-:W-:Y:S01]  /*06a0*/  DFMA R14, R14, R14, R16 ;  /* 0x0000000e0e0e722b */ /* 0x000fe20000000010 */
[----:B------:R-:W-:-:S05]  /*06b0*/  IMAD.MOV.U32 R17, RZ, RZ, R13 ;  /* 0x000000ffff117224 */ /* 0x000fca00078e000d */
[----:B------:R-:W-:-:S03]  /*06c0*/  FSEL R31, R2, R17, P0 ;  /* 0x00000011021f7208 */ /* 0x000fc60000000000 */
[----:B------:R-:W-:Y:S02]  /*06d0*/  @P1 LOP3.LUT R31, R17, 0x80000, RZ, 0xfc, !PT ;  /* 0x00080000111f1812 */ /* 0x000fe400078efcff */
[----:B------:R-:W-:Y:S02]  /*06e0*/  SEL R10, R10, R12, P0 ;  /* 0x0000000c0a0a7207 */ /* 0x000fe40000000000 */
[----:B------:R-:W-:Y:S01]  /*06f0*/  MOV R11, R31 ;  /* 0x0000001f000b7202 */ /* 0x000fe20000000f00 */
[----:B------:R-:W-:-:S05]  /*0700*/  DADD R12, R18, -R26 ;  /* 0x00000000120c7229 */ /* 0x000fca000000081a */
[----:B------:R-:W-:Y:S01]  /*0710*/  DSETP.MAX.AND P0, P1, R10, R14, PT ;  /* 0x0000000e0a00722a */ /* 0x000fe2000390f000 */
[----:B------:R-:W-:Y:S01]  /*0720*/  IMAD.MOV.U32 R2, RZ, RZ, R11 ;  /* 0x000000ffff027224 */ /* 0x000fe200078e000b */
[----:B------:R-:W-:Y:S02]  /*0730*/  DADD R20, R20, -R28 ;  /* 0x0000000014147229 */ /* 0x000fe4000000081c */
[----:B------:R-:W-:Y:S01]  /*0740*/  DMUL R12, R12, R12 ;  /* 0x0000000c0c0c7228 */ /* 0x000fe20000000000 */
[----:B------:R-:W-:Y:S01]  /*0750*/  IMAD.MOV.U32 R17, RZ, RZ, R14 ;  /* 0x000000ffff117224 */ /* 0x000fe200078e000e */
[----:B------:R-:W-:-:S08]  /*0760*/  FSEL R19, R2, R15, P0 ;  /* 0x0000000f02137208 */ /* 0x000fd00000000000 */
[----:B------:R-:W-:Y:S01]  /*0770*/  @P1 LOP3.LUT R19, R15, 0x80000, RZ, 0xfc, !PT ;  /* 0x000800000f131812 */ /* 0x000fe200078efcff */
[----:B------:R-:W-:Y:S01]  /*0780*/  DFMA R12, R20, R20, R12 ;  /* 0x00000014140c722b */ /* 0x000fe2000000000c */
[----:B------:R-:W-:-:S03]  /*0790*/  SEL R10, R10, R17, P0 ;  /* 0x000000110a0a7207 */ /* 0x000fc60000000000 */
[----:B------:R-:W-:Y:S01]  /*07a0*/  IMAD.MOV.U32 R11, RZ, RZ, R19 ;  /* 0x000000ffff0b7224 */ /* 0x000fe200078e0013 */
[----:B------:R-:W-:-:S05]  /*07b0*/  DADD R22, R22, -R26 ;  /* 0x0000000016167229 */ /* 0x000fca000000081a */
[----:B------:R-:W-:Y:S01]  /*07c0*/  DSETP.MAX.AND P0, P1, R10, R12, PT ;  /* 0x0000000c0a00722a */ /* 0x000fe2000390f000 */
[----:B------:R-:W-:Y:S01]  /*07d0*/  IMAD.MOV.U32 R15, RZ, RZ, R13 ;  /* 0x000000ffff0f7224 */ /* 0x000fe200078e000d */
[----:B------:R-:W-:Y:S01]  /*07e0*/  DADD R24, R24, -R28 ;  /* 0x0000000018187229 */ /* 0x000fe2000000081c */
[----:B------:R-:W-:Y:S01]  /*07f0*/  MOV R2, R11 ;  /* 0x0000000b00027202 */ /* 0x000fe20000000f00 */
[----:B------:R-:W-:-:S03]  /*0800*/  DMUL R22, R22, R22 ;  /* 0x0000001616167228 */ /* 0x000fc60000000000 */
[----:B------:R-:W-:Y:S02]  /*0810*/  FSEL R17, R2, R15, P0 ;  /* 0x0000000f02117208 */ /* 0x000fe40000000000 */
[----:B------:R-:W-:-:S05]  /*0820*/  SEL R10, R10, R12, P0 ;  /* 0x0000000c0a0a7207 */ /* 0x000fca0000000000 */
[----:B------:R-:W-:Y:S01]  /*0830*/  @P1 LOP3.LUT R17, R15, 0x80000, RZ, 0xfc, !PT ;  /* 0x000800000f111812 */ /* 0x000fe200078efcff */
[----:B------:R-:W-:-:S04]  /*0840*/  DFMA R22, R24, R24, R22 ;  /* 0x000000181816722b */ /* 0x000fc80000000016 */
[----:B------:R-:W-:-:S06]  /*0850*/  IMAD.MOV.U32 R11, RZ, RZ, R17 ;  /* 0x000000ffff0b7224 */ /* 0x000fcc00078e0011 */
[----:B------:R-:W-:Y:S01]  /*0860*/  DSETP.MAX.AND P0, P1, R10, R22, PT ;  /* 0x000000160a00722a */ /* 0x000fe2000390f000 */
[----:B------:R-:W-:Y:S02]  /*0870*/  IMAD.MOV.U32 R13, RZ, RZ, R23 ;  /* 0x000000ffff0d7224 */ /* 0x000fe400078e0017 */
[----:B------:R-:W-:-:S05]  /*0880*/  IMAD.MOV.U32 R2, RZ, RZ, R11 ;  /* 0x000000ffff027224 */ /* 0x000fca00078e000b */
[----:B------:R-:W-:-:S06]  /*0890*/  FSEL R15, R2, R13, P0 ;  /* 0x0000000d020f7208 */ /* 0x000fcc0000000000 */
[----:B------:R-:W-:-:S05]  /*08a0*/  @P1 LOP3.LUT R15, R13, 0x80000, RZ, 0xfc, !PT ;  /* 0x000800000d0f1812 */ /* 0x000fca00078efcff */
[----:B------:R-:W-:-:S04]  /*08b0*/  IMAD.MOV.U32 R13, RZ, RZ, R15 ;  /* 0x000000ffff0d7224 */ /* 0x000fc800078e000f */
[----:B------:R-:W0:Y:S01]  /*08c0*/  MUFU.RSQ64H R11, R13 ;  /* 0x0000000d000b7308 */ /* 0x000e220000001c00 */
[----:B------:R-:W-:Y:S02]  /*08d0*/  SEL R12, R10, R22, P0 ;  /* 0x000000160a0c7207 */ /* 0x000fe40000000000 */
[----:B------:R-:W-:Y:S01]  /*08e0*/  IADD3 R10, PT, PT, R13, -0x3500000, RZ ;  /* 0xfcb000000d0a7810 */ /* 0x000fe20007ffe0ff */
[----:B------:R-:W-:Y:S02]  /*08f0*/  IMAD.MOV.U32 R16, RZ, RZ, 0x0 ;  /* 0x00000000ff107424 */ /* 0x000fe400078e00ff */
[----:B------:R-:W-:-:S03]  /*0900*/  IMAD.MOV.U32 R17, RZ, RZ, 0x3fd80000 ;  /* 0x3fd80000ff117424 */ /* 0x000fc600078e00ff */
[----:B0-----:R-:W-:-:S08]  /*0910*/  DMUL R14, R10, R10 ;  /* 0x0000000a0a0e7228 */ /* 0x001fd00000000000 */
[----:B------:R-:W-:-:S08]  /*0920*/  DFMA R14, R12, -R14, 1 ;  /* 0x3ff000000c0e742b */ /* 0x000fd0000000080e */
[----:B------:R-:W-:Y:S02]  /*0930*/  DFMA R16, R14, R16, 0.5 ;  /* 0x3fe000000e10742b */ /* 0x000fe40000000010 */
[----:B------:R-:W-:-:S08]  /*0940*/  DMUL R14, R10, R14 ;  /* 0x0000000e0a0e7228 */ /* 0x000fd00000000000 */
[----:B------:R-:W-:Y:S01]  /*0950*/  DFMA R18, R16, R14, R10 ;  /* 0x0000000e1012722b */ /* 0x000fe2000000000a */
[----:B------:R-:W-:-:S07]  /*0960*/  ISETP.GE.U32.AND P1, PT, R10, 0x7ca00000, PT ;  /* 0x7ca000000a00780c */ /* 0x000fce0003f26070 */
[----:B------:R-:W-:Y:S02]  /*0970*/  DMUL R20, R12, R18 ;  /* 0x000000120c147228 */ /* 0x000fe40000000000 */
[----:B------:R-:W-:Y:S01]  /*0980*/  VIADD R17, R19, 0xfff00000 ;  /* 0xfff0000013117836 */ /* 0x000fe20000000000 */
[----:B------:R-:W-:-:S05]  /*0990*/  MOV R16, R18 ;  /* 0x0000001200107202 */ /* 0x000fca0000000f00 */
[----:B------:R-:W-:Y:S01]  /*09a0*/  DFMA R22, R20, -R20, R12 ;  /* 0x800000141416722b */ /* 0x000fe2000000000c */
[----:B------:R-:W-:Y:S01]  /*09b0*/  IMAD.IADD R0, R3, 0x1, R0 ;  /* 0x0000000103007824 */ /* 0x000fe200078e0200 */
[----:B------:R-:W-:Y:S04]  /*09c0*/  BSSY.RECONVERGENT B1, `(.L_x_2) ;  /* 0x0000006000017945 */ /* 0x000fe80003800200 */
[----:B------:R-:W-:Y:S02]  /*09d0*/  ISETP.GE.U32.AND P0, PT, R0, UR5, PT ;  /* 0x0000000500007c0c */ /* 0x000fe4000bf06070 */
[----:B------:R-:W-:Y:S01]  /*09e0*/  DFMA R14, R22, R16, R20 ;  /* 0x00000010160e722b */ /* 0x000fe20000000014 */
[----:B------:R-:W-:Y:S10]  /*09f0*/  @!P1 BRA `(.L_x_3) ;  /* 0x0000000000089947 */ /* 0x000ff40003800000 */
[----:B------:R-:W-:-:S07]  /*0a00*/  MOV R2, 0xa20 ;  /* 0x00000a2000027802 */ /* 0x000fce0000000f00 */
[----:B------:R-:W-:Y:S05]  /*0a10*/  CALL.REL.NOINC `($__internal_0_$__cuda_sm20_dsqrt_rn_f64_mediumpath_v1) ;  /* 0x00000000009c7944 */ /* 0x000fea0003c00000 */
.L_x_3:
[----:B------:R-:W-:Y:S05]  /*0a20*/  BSYNC.RECONVERGENT B1 ;  /* 0x0000000000017941 */ /* 0x000fea0003800200 */
.L_x_2:
[----:B------:R-:W-:Y:S01]  /*0a30*/  DADD R6, R14, R6 ;  /* 0x000000000e067229 */ /* 0x000fe20000000006 */
[----:B------:R-:W-:-:S04]  /*0a40*/  IMAD.WIDE.U32 R4, R37, 0x8, R4 ;  /* 0x0000000825047825 */ /* 0x000fc800078e0004 */
[----:B------:R-:W-:Y:S01]  /*0a50*/  IMAD.WIDE.U32 R8, R37, 0x8, R8 ;  /* 0x0000000825087825 */ /* 0x000fe200078e0008 */
[----:B------:R-:W-:Y:S06]  /*0a60*/  @!P0 BRA `(.L_x_4) ;  /* 0xfffffff400b48947 */ /* 0x000fec000383ffff */
.L_x_1:
[----:B------:R-:W-:Y:S05]  /*0a70*/  BSYNC.RECONVERGENT B0 ;  /* 0x0000000000007941 */ /* 0x000fea0003800200 */
.L_x_0:
[----:B------:R-:W0:Y:S01]  /*0a80*/  S2R R11, SR_TID.X ;  /* 0x00000000000b7919 */ /* 0x000e220000002100 */
[----:B------:R-:W1:Y:S01]  /*0a90*/  S2UR UR5, SR_CgaCtaId ;  /* 0x00000000000579c3 */ /* 0x000e620000008800 */
[----:B------:R-:W-:Y:S01]  /*0aa0*/  UMOV UR4, 0x400 ;  /* 0x0000040000047882 */ /* 0x000fe20000000000 */
[----:B------:R-:W2:Y:S02]  /*0ab0*/  LDCU UR8, c[0x0][0x360] ;  /* 0x00006c00ff0877ac */ /* 0x000ea40008000800 */
[----:B--2---:R-:W-:Y:S02]  /*0ac0*/  UISETP.GE.U32.AND UP0, UPT, UR8, 0x2, UPT ;  /* 0x000000020800788c */ /* 0x004fe4000bf06070 */
[----:B-1----:R-:W-:-:S06]  /*0ad0*/  ULEA UR4, UR5, UR4, 0x18 ;  /* 0x0000000405047291 */ /* 0x002fcc000f8ec0ff */
[C---:B0-----:R-:W-:Y:S02]  /*0ae0*/  LEA R9, R11.reuse, UR4, 0x3 ;  /* 0x000000040b097c11 */ /* 0x041fe4000f8e18ff */
[----:B------:R-:W-:-:S03]  /*0af0*/  ISETP.NE.AND P0, PT, R11, RZ, PT ;  /* 0x000000ff0b00720c */ /* 0x000fc60003f05270 */
[----:B------:R0:W-:Y:S01]  /*0b00*/  STS.64 [R9], R6 ;  /* 0x0000000609007388 */ /* 0x0001e20000000a00 */
[----:B------:R-:W-:Y:S06]  /*0b10*/  BAR.SYNC.DEFER_BLOCKING 0x0 ;  /* 0x0000000000007b1d */ /* 0x000fec0000010000 */
[----:B------:R-:W-:Y:S05]  /*0b20*/  BRA.U !UP0, `(.L_x_5) ;  /* 0x0000000108307547 */ /* 0x000fea000b800000 */
[----:B------:R-:W-:-:S07]  /*0b30*/  IMAD.U32 R0, RZ, RZ, UR8 ;  /* 0x00000008ff007e24 */ /* 0x000fce000f8e00ff */
.L_x_6:
[----:B------:R-:W-:-:S04]  /*0b40*/  SHF.R.U32.HI R8, RZ, 0x1, R0 ;  /* 0x00000001ff087819 */ /* 0x000fc80000011600 */
[----:B------:R-:W-:-:S13]  /*0b50*/  ISETP.GE.U32.AND P1, PT, R11, R8, PT ;  /* 0x000000080b00720c */ /* 0x000fda0003f26070 */
[----:B0-----:R-:W-:Y:S01]  /*0b60*/  @!P1 IMAD R6, R8, 0x8, R9 ;  /* 0x0000000808069824 */ /* 0x001fe200078e0209 */
[----:B------:R-:W-:Y:S04]  /*0b70*/  @!P1 LDS.64 R4, [R9] ;  /* 0x0000000009049984 */ /* 0x000fe80000000a00 */
[----:B------:R-:W0:Y:S02]  /*0b80*/  @!P1 LDS.64 R2, [R6] ;  /* 0x0000000006029984 */ /* 0x000e240000000a00 */
[----:B0-----:R-:W-:-:S07]  /*0b90*/  @!P1 DADD R2, R2, R4 ;  /* 0x0000000002029229 */ /* 0x001fce0000000004 */
[----:B------:R1:W-:Y:S01]  /*0ba0*/  @!P1 STS.64 [R9], R2 ;  /* 0x0000000209009388 */ /* 0x0003e20000000a00 */
[----:B------:R-:W-:Y:S01]  /*0bb0*/  BAR.SYNC.DEFER_BLOCKING 0x0 ;  /* 0x0000000000007b1d */ /* 0x000fe20000010000 */
[----:B------:R-:W-:Y:S01]  /*0bc0*/  ISETP.GT.U32.AND P1, PT, R0, 0x3, PT ;  /* 0x000000030000780c */ /* 0x000fe20003f24070 */
[----:B------:R-:W-:-:S12]  /*0bd0*/  IMAD.MOV.U32 R0, RZ, RZ, R8 ;  /* 0x000000ffff007224 */ /* 0x000fd800078e0008 */
[----:B-1----:R-:W-:Y:S05]  /*0be0*/  @P1 BRA `(.L_x_6) ;  /* 0xfffffffc00d41947 */ /* 0x002fea000383ffff */
.L_x_5:
[----:B------:R-:W-:Y:S05]  /*0bf0*/  @P0 EXIT ;  /* 0x000000000000094d */ /* 0x000fea0003800000 */
[----:B------:R-:W1:Y:S01]  /*0c00*/  S2UR UR5, SR_CgaCtaId ;  /* 0x00000000000579c3 */ /* 0x000e620000008800 */
[----:B------:R-:W-:Y:S01]  /*0c10*/  UMOV UR4, 0x400 ;  /* 0x0000040000047882 */ /* 0x000fe20000000000 */
[----:B0-----:R-:W0:Y:S06]  /*0c20*/  S2R R7, SR_CTAID.X ;  /* 0x0000000000077919 */ /* 0x001e2c0000002500 */
[----:B------:R-:W0:Y:S01]  /*0c30*/  LDC.64 R4, c[0x0][0x380] ;  /* 0x0000e000ff047b82 */ /* 0x000e220000000a00 */
[----:B-1----:R-:W-:-:S09]  /*0c40*/  ULEA UR4, UR5, UR4, 0x18 ;  /* 0x0000000405047291 */ /* 0x002fd2000f8ec0ff */
[----:B------:R-:W1:Y:S01]  /*0c50*/  LDS.64 R2, [UR4] ;  /* 0x00000004ff027984 */ /* 0x000e620008000a00 */
[----:B0-----:R-:W-:-:S05]  /*0c60*/  IMAD.WIDE.U32 R4, R7, 0x8, R4 ;  /* 0x0000000807047825 */ /* 0x001fca00078e0004 */
[----:B-1----:R-:W-:Y:S01]  /*0c70*/  STG.E.64 desc[UR6][R4.64], R2 ;  /* 0x0000000204007986 */ /* 0x002fe2000c101b06 */
[----:B------:R-:W-:Y:S05]  /*0c80*/  EXIT ;  /* 0x000000000000794d */ /* 0x000fea0003800000 */
        .weak           $__internal_0_$__cuda_sm20_dsqrt_rn_f64_mediumpath_v1
        .type           $__internal_0_$__cuda_sm20_dsqrt_rn_f64_mediumpath_v1,@function
        .size           $__internal_0_$__cuda_sm20_dsqrt_rn_f64_mediumpath_v1,(.L_x_12 - $__internal_0_$__cuda_sm20_dsqrt_rn_f64_mediumpath_v1)
$__internal_0_$__cuda_sm20_dsqrt_rn_f64_mediumpath_v1:
[----:B------:R-:W-:Y:S01]  /*0c90*/  ISETP.GE.U32.AND P1, PT, R10, -0x3400000, PT ;  /* 0xfcc000000a00780c */ /* 0x000fe20003f26070 */
[----:B------:R-:W-:Y:S01]  /*0ca0*/  BSSY.RECONVERGENT B2, `(.L_x_7) ;  /* 0x0000026000027945 */ /* 0x000fe20003800200 */
[----:B------:R-:W-:Y:S01]  /*0cb0*/  IMAD.MOV.U32 R16, RZ, RZ, R18 ;  /* 0x000000ffff107224 */ /* 0x000fe200078e0012 */
[----:B------:R-:W-:Y:S01]  /*0cc0*/  MOV R10, R22 ;  /* 0x00000016000a7202 */ /* 0x000fe20000000f00 */
[----:B------:R-:W-:-:S09]  /*0cd0*/  IMAD.MOV.U32 R11, RZ, RZ, R23 ;  /* 0x000000ffff0b7224 */ /* 0x000fd200078e0017 */
[----:B------:R-:W-:Y:S05]  /*0ce0*/  @!P1 BRA `(.L_x_8) ;  /* 0x0000000000209947 */ /* 0x000fea0003800000 */
[----:B------:R-:W-:-:S10]  /*0cf0*/  DFMA.RM R10, R10, R16, R20 ;  /* 0x000000100a0a722b */ /* 0x000fd40000004014 */
[----:B------:R-:W-:-:S05]  /*0d00*/  IADD3 R14, P1, PT, R10, 0x1, RZ ;  /* 0x000000010a0e7810 */ /* 0x000fca0007f3e0ff */
[----:B------:R-:W-:-:S06]  /*0d10*/  IMAD.X R15, RZ, RZ, R11, P1 ;  /* 0x000000ffff0f7224 */ /* 0x000fcc00008e060b */
[----:B------:R-:W-:-:S08]  /*0d20*/  DFMA.RP R12, -R10, R14, R12 ;  /* 0x0000000e0a0c722b */ /* 0x000fd0000000810c */
[----:B------:R-:W-:-:S06]  /*0d30*/  DSETP.GT.AND P1, PT, R12, RZ, PT ;  /* 0x000000ff0c00722a */ /* 0x000fcc0003f24000 */
[----:B------:R-:W-:Y:S02]  /*0d40*/  FSEL R10, R14, R10, P1 ;  /* 0x0000000a0e0a7208 */ /* 0x000fe40000800000 */
[----:B------:R-:W-:Y:S01]  /*0d50*/  FSEL R11, R15, R11, P1 ;  /* 0x0000000b0f0b7208 */ /* 0x000fe20000800000 */
[----:B------:R-:W-:Y:S06]  /*0d60*/  BRA `(.L_x_9) ;  /* 0x0000000000647947 */ /* 0x000fec0003800000 */
.L_x_8:
[----:B------:R-:W-:-:S14]  /*0d70*/  DSETP.NE.AND P1, PT, R12, RZ, PT ;  /* 0x000000ff0c00722a */ /* 0x000fdc0003f25000 */
[----:B------:R-:W-:Y:S05]  /*0d80*/  @!P1 BRA `(.L_x_10) ;  /* 0x0000000000589947 */ /* 0x000fea0003800000 */
[----:B------:R-:W-:-:S13]  /*0d90*/  ISETP.GE.AND P1, PT, R13, RZ, PT ;  /* 0x000000ff0d00720c */ /* 0x000fda0003f26270 */
[----:B------:R-:W-:Y:S02]  /*0da0*/  @!P1 IMAD.MOV.U32 R10, RZ, RZ, 0x0 ;  /* 0x00000000ff0a9424 */ /* 0x000fe400078e00ff */
[----:B------:R-:W-:Y:S01]  /*0db0*/  @!P1 IMAD.MOV.U32 R11, RZ, RZ, -0x80000 ;  /* 0xfff80000ff0b9424 */ /* 0x000fe200078e00ff */
[----:B------:R-:W-:Y:S06]  /*0dc0*/  @!P1 BRA `(.L_x_9) ;  /* 0x00000000004c9947 */ /* 0x000fec0003800000 */
[----:B------:R-:W-:-:S13]  /*0dd0*/  ISETP.GT.AND P1, PT, R13, 0x7fefffff, PT ;  /* 0x7fefffff0d00780c */ /* 0x000fda0003f24270 */
[----:B------:R-:W-:Y:S05]  /*0de0*/  @P1 BRA `(.L_x_10) ;  /* 0x0000000000401947 */ /* 0x000fea0003800000 */
[----:B------:R-:W-:Y:S01]  /*0df0*/  DMUL R10, R12, 8.11296384146066816958e+31 ;  /* 0x469000000c0a7828 */ /* 0x000fe20000000000 */
[----:B------:R-:W-:Y:S01]  /*0e00*/  IMAD.MOV.U32 R16, RZ, RZ, 0x0 ;  /* 0x00000000ff107424 */ /* 0x000fe200078e00ff */
[----:B------:R-:W-:Y:S01]  /*0e10*/  MOV R12, RZ ;  /* 0x000000ff000c7202 */ /* 0x000fe20000000f00 */
[----:B------:R-:W-:-:S03]  /*0e20*/  IMAD.MOV.U32 R17, RZ, RZ, 0x3fd80000 ;  /* 0x3fd80000ff117424 */ /* 0x000fc600078e00ff */
[----:B------:R-:W0:Y:S02]  /*0e30*/  MUFU.RSQ64H R13, R11 ;  /* 0x0000000b000d7308 */ /* 0x000e240000001c00 */
[----:B0-----:R-:W-:-:S08]  /*0e40*/  DMUL R14, R12, R12 ;  /* 0x0000000c0c0e7228 */ /* 0x001fd00000000000 */
[----:B------:R-:W-:-:S08]  /*0e50*/  DFMA R14, R10, -R14, 1 ;  /* 0x3ff000000a0e742b */ /* 0x000fd0000000080e */
[----:B------:R-:W-:Y:S02]  /*0e60*/  DFMA R16, R14, R16, 0.5 ;  /* 0x3fe000000e10742b */ /* 0x000fe40000000010 */
[----:B------:R-:W-:-:S08]  /*0e70*/  DMUL R14, R12, R14 ;  /* 0x0000000e0c0e7228 */ /* 0x000fd00000000000 */
[----:B------:R-:W-:-:S08]  /*0e80*/  DFMA R14, R16, R14, R12 ;  /* 0x0000000e100e722b */ /* 0x000fd0000000000c */
[----:B------:R-:W-:Y:S02]  /*0e90*/  DMUL R12, R10, R14 ;  /* 0x0000000e0a0c7228 */ /* 0x000fe40000000000 */
[----:B------:R-:W-:-:S06]  /*0ea0*/  VIADD R15, R15, 0xfff00000 ;  /* 0xfff000000f0f7836 */ /* 0x000fcc0000000000 */
[----:B------:R-:W-:-:S08]  /*0eb0*/  DFMA R16, R12, -R12, R10 ;  /* 0x8000000c0c10722b */ /* 0x000fd0000000000a */
[----:B------:R-:W-:-:S10]  /*0ec0*/  DFMA R10, R14, R16, R12 ;  /* 0x000000100e0a722b */ /* 0x000fd4000000000c */
[----:B------:R-:W-:Y:S01]  /*0ed0*/  VIADD R11, R11, 0xfcb00000 ;  /* 0xfcb000000b0b7836 */ /* 0x000fe20000000000 */
[----:B------:R-:W-:Y:S06]  /*0ee0*/  BRA `(.L_x_9) ;  /* 0x0000000000047947 */ /* 0x000fec0003800000 */
.L_x_10:
[----:B------:R-:W-:-:S11]  /*0ef0*/  DADD R10, R12, R12 ;  /* 0x000000000c0a7229 */ /* 0x000fd6000000000c */
.L_x_9:
[----:B------:R-:W-:Y:S05]  /*0f00*/  BSYNC.RECONVERGENT B2 ;  /* 0x0000000000027941 */ /* 0x000fea0003800200 */
.L_x_7:
[----:B------:R-:W-:Y:S01]  /*0f10*/  MOV R14, R10 ;  /* 0x0000000a000e7202 */ /* 0x000fe20000000f00 */
[----:B------:R-:W-:Y:S02]  /*0f20*/  IMAD.MOV.U32 R15, RZ, RZ, R11 ;  /* 0x000000ffff0f7224 */ /* 0x000fe400078e000b */
[----:B------:R-:W-:Y:S02]  /*0f30*/  IMAD.MOV.U32 R10, RZ, RZ, R2 ;  /* 0x000000ffff0a7224 */ /* 0x000fe400078e0002 */
[----:B------:R-:W-:-:S04]  /*0f40*/  IMAD.MOV.U32 R11, RZ, RZ, 0x0 ;  /* 0x00000000ff0b7424 */ /* 0x000fc800078e00ff */
[----:B------:R-:W-:Y:S05]  /*0f50*/  RET.REL.NODEC R10 `(_Z12computeValuePdPKdj) ;  /* 0xfffffff00a287950 */ /* 0x000fea0003c3ffff */
.L_x_11:
[----:B------:R-:W-:-:S00]  /*0f60*/  BRA `(.L_x_11) ;  /* 0xfffffffc00fc7947 */ /* 0x000fc0000383ffff */
[----:B------:R-:W-:-:S00]  /*0f70*/  NOP ;  /* 0x0000000000007918 */ /* 0x000fc00000000000 */
        /* <DEDUP_REMOVED lines=8> */
.L_x_12:


//--------------------- .nv.shared._Z12computeValuePdPKdj --------------------------
	.section	.nv.shared._Z12computeValuePdPKdj,"aw",@nobits
	.sectionflags	@""
	.align	16
	.zero		1024


//--------------------- .nv.shared.reserved.0     --------------------------
	.section	.nv.shared.reserved.0,"aw",@nobits
	.weak		__nv_reservedSMEM_offset_0_alias
	.size		__nv_reservedSMEM_offset_0_alias, 0, 64
	.other		__nv_reservedSMEM_offset_0_alias,@"STO_CUDA_RESERVED_SHARED STV_DEFAULT"
__nv_reservedSMEM_offset_0_alias:
	.zero		0
	.zero		64


//--------------------- .nv.constant0._Z12computeValuePdPKdj --------------------------
	.section	.nv.constant0._Z12computeValuePdPKdj,"a",@progbits
	.sectionflags	@""
	.align	4
.nv.constant0._Z12computeValuePdPKdj:
	.zero		916


//--------------------- SYMBOLS --------------------------

	.type		.nv.reservedSmem.offset0,@object
	.size		.nv.reservedSmem.offset0,0x4
	.type		.nv.reservedSmem.cap,@object
	.size		.nv.reservedSmem.cap,0x4
